//
// Generated by NVIDIA NVVM Compiler
//
// Compiler Build ID: CL-36424714
// Cuda compilation tools, release 13.0, V13.0.88
// Based on NVVM 20.0.0
//

.version 9.0
.target sm_100
.address_size 64

	// .globl	_Z14matrixMultiplyPdS_S_iii

.visible .entry _Z14matrixMultiplyPdS_S_iii(
	.param .u64 .ptr .align 1 _Z14matrixMultiplyPdS_S_iii_param_0,
	.param .u64 .ptr .align 1 _Z14matrixMultiplyPdS_S_iii_param_1,
	.param .u64 .ptr .align 1 _Z14matrixMultiplyPdS_S_iii_param_2,
	.param .u32 _Z14matrixMultiplyPdS_S_iii_param_3,
	.param .u32 _Z14matrixMultiplyPdS_S_iii_param_4,
	.param .u32 _Z14matrixMultiplyPdS_S_iii_param_5
)
{
	.reg .pred 	%p<13>;
	.reg .b32 	%r<41>;
	.reg .b64 	%rd<53>;
	.reg .b64 	%fd<68>;

	ld.param.u64 	%rd7, [_Z14matrixMultiplyPdS_S_iii_param_0];
	ld.param.u64 	%rd8, [_Z14matrixMultiplyPdS_S_iii_param_1];
	ld.param.u64 	%rd6, [_Z14matrixMultiplyPdS_S_iii_param_2];
	ld.param.u32 	%r20, [_Z14matrixMultiplyPdS_S_iii_param_3];
	ld.param.u32 	%r18, [_Z14matrixMultiplyPdS_S_iii_param_4];
	ld.param.u32 	%r19, [_Z14matrixMultiplyPdS_S_iii_param_5];
	cvta.to.global.u64 	%rd1, %rd8;
	cvta.to.global.u64 	%rd2, %rd7;
	mov.u32 	%r21, %ctaid.y;
	mov.u32 	%r22, %ntid.y;
	mov.u32 	%r23, %tid.y;
	mad.lo.s32 	%r1, %r21, %r22, %r23;
	mov.u32 	%r24, %ctaid.x;
	mov.u32 	%r25, %ntid.x;
	mov.u32 	%r26, %tid.x;
	mad.lo.s32 	%r2, %r24, %r25, %r26;
	setp.ge.s32 	%p1, %r1, %r20;
	setp.ge.s32 	%p2, %r2, %r18;
	or.pred  	%p3, %p1, %p2;
	@%p3 bra 	$L__BB0_14;
	setp.lt.s32 	%p4, %r19, 1;
	mov.f64 	%fd67, 0d0000000000000000;
	@%p4 bra 	$L__BB0_13;
	mul.lo.s32 	%r3, %r19, %r1;
	and.b32  	%r4, %r19, 7;
	setp.lt.u32 	%p5, %r19, 8;
	mov.f64 	%fd67, 0d0000000000000000;
	mov.b32 	%r39, 0;
	@%p5 bra 	$L__BB0_5;
	and.b32  	%r39, %r19, 2147483640;
	neg.s32 	%r37, %r39;
	shl.b32 	%r7, %r18, 3;
	mul.wide.u32 	%rd9, %r3, 8;
	add.s64 	%rd10, %rd9, %rd2;
	add.s64 	%rd52, %rd10, 32;
	mov.f64 	%fd67, 0d0000000000000000;
	mul.wide.s32 	%rd13, %r18, 8;
	mov.u32 	%r36, %r2;
$L__BB0_4:
	.pragma "nounroll";
	ld.global.f64 	%fd17, [%rd52+-32];
	mul.wide.s32 	%rd11, %r36, 8;
	add.s64 	%rd12, %rd1, %rd11;
	ld.global.f64 	%fd18, [%rd12];
	fma.rn.f64 	%fd19, %fd17, %fd18, %fd67;
	ld.global.f64 	%fd20, [%rd52+-24];
	add.s64 	%rd14, %rd12, %rd13;
	ld.global.f64 	%fd21, [%rd14];
	fma.rn.f64 	%fd22, %fd20, %fd21, %fd19;
	ld.global.f64 	%fd23, [%rd52+-16];
	add.s64 	%rd15, %rd14, %rd13;
	ld.global.f64 	%fd24, [%rd15];
	fma.rn.f64 	%fd25, %fd23, %fd24, %fd22;
	ld.global.f64 	%fd26, [%rd52+-8];
	add.s64 	%rd16, %rd15, %rd13;
	ld.global.f64 	%fd27, [%rd16];
	fma.rn.f64 	%fd28, %fd26, %fd27, %fd25;
	ld.global.f64 	%fd29, [%rd52];
	add.s64 	%rd17, %rd16, %rd13;
	ld.global.f64 	%fd30, [%rd17];
	fma.rn.f64 	%fd31, %fd29, %fd30, %fd28;
	ld.global.f64 	%fd32, [%rd52+8];
	add.s64 	%rd18, %rd17, %rd13;
	ld.global.f64 	%fd33, [%rd18];
	fma.rn.f64 	%fd34, %fd32, %fd33, %fd31;
	ld.global.f64 	%fd35, [%rd52+16];
	add.s64 	%rd19, %rd18, %rd13;
	ld.global.f64 	%fd36, [%rd19];
	fma.rn.f64 	%fd37, %fd35, %fd36, %fd34;
	ld.global.f64 	%fd38, [%rd52+24];
	add.s64 	%rd20, %rd19, %rd13;
	ld.global.f64 	%fd39, [%rd20];
	fma.rn.f64 	%fd67, %fd38, %fd39, %fd37;
	add.s32 	%r37, %r37, 8;
	add.s32 	%r36, %r36, %r7;
	add.s64 	%rd52, %rd52, 64;
	setp.ne.s32 	%p6, %r37, 0;
	@%p6 bra 	$L__BB0_4;
$L__BB0_5:
	setp.eq.s32 	%p7, %r4, 0;
	@%p7 bra 	$L__BB0_13;
	and.b32  	%r13, %r19, 3;
	setp.lt.u32 	%p8, %r4, 4;
	@%p8 bra 	$L__BB0_8;
	add.s32 	%r28, %r39, %r3;
	mul.wide.u32 	%rd21, %r28, 8;
	add.s64 	%rd22, %rd2, %rd21;
	ld.global.f64 	%fd41, [%rd22];
	mad.lo.s32 	%r29, %r39, %r18, %r2;
	mul.wide.s32 	%rd23, %r29, 8;
	add.s64 	%rd24, %rd1, %rd23;
	ld.global.f64 	%fd42, [%rd24];
	fma.rn.f64 	%fd43, %fd41, %fd42, %fd67;
	cvt.u64.u32 	%rd25, %r3;
	cvt.u64.u32 	%rd26, %r39;
	add.s64 	%rd27, %rd26, %rd25;
	shl.b64 	%rd28, %rd27, 3;
	add.s64 	%rd29, %rd2, %rd28;
	ld.global.f64 	%fd44, [%rd29+8];
	mul.wide.s32 	%rd30, %r18, 8;
	add.s64 	%rd31, %rd24, %rd30;
	ld.global.f64 	%fd45, [%rd31];
	fma.rn.f64 	%fd46, %fd44, %fd45, %fd43;
	ld.global.f64 	%fd47, [%rd29+16];
	add.s64 	%rd32, %rd31, %rd30;
	ld.global.f64 	%fd48, [%rd32];
	fma.rn.f64 	%fd49, %fd47, %fd48, %fd46;
	ld.global.f64 	%fd50, [%rd29+24];
	add.s64 	%rd33, %rd32, %rd30;
	ld.global.f64 	%fd51, [%rd33];
	fma.rn.f64 	%fd67, %fd50, %fd51, %fd49;
	add.s32 	%r39, %r39, 4;
$L__BB0_8:
	setp.eq.s32 	%p9, %r13, 0;
	@%p9 bra 	$L__BB0_13;
	setp.eq.s32 	%p10, %r13, 1;
	@%p10 bra 	$L__BB0_11;
	add.s32 	%r30, %r39, %r3;
	mul.wide.u32 	%rd34, %r30, 8;
	add.s64 	%rd35, %rd2, %rd34;
	ld.global.f64 	%fd53, [%rd35];
	mad.lo.s32 	%r31, %r39, %r18, %r2;
	mul.wide.s32 	%rd36, %r31, 8;
	add.s64 	%rd37, %rd1, %rd36;
	ld.global.f64 	%fd54, [%rd37];
	fma.rn.f64 	%fd55, %fd53, %fd54, %fd67;
	cvt.u64.u32 	%rd38, %r3;
	cvt.u64.u32 	%rd39, %r39;
	add.s64 	%rd40, %rd39, %rd38;
	shl.b64 	%rd41, %rd40, 3;
	add.s64 	%rd42, %rd2, %rd41;
	ld.global.f64 	%fd56, [%rd42+8];
	mul.wide.s32 	%rd43, %r18, 8;
	add.s64 	%rd44, %rd37, %rd43;
	ld.global.f64 	%fd57, [%rd44];
	fma.rn.f64 	%fd67, %fd56, %fd57, %fd55;
	add.s32 	%r39, %r39, 2;
$L__BB0_11:
	and.b32  	%r32, %r19, 1;
	setp.eq.b32 	%p11, %r32, 1;
	not.pred 	%p12, %p11;
	@%p12 bra 	$L__BB0_13;
	add.s32 	%r33, %r39, %r3;
	mul.wide.u32 	%rd45, %r33, 8;
	add.s64 	%rd46, %rd2, %rd45;
	ld.global.f64 	%fd58, [%rd46];
	mad.lo.s32 	%r34, %r39, %r18, %r2;
	mul.wide.s32 	%rd47, %r34, 8;
	add.s64 	%rd48, %rd1, %rd47;
	ld.global.f64 	%fd59, [%rd48];
	fma.rn.f64 	%fd67, %fd58, %fd59, %fd67;
$L__BB0_13:
	mad.lo.s32 	%r35, %r18, %r1, %r2;
	cvta.to.global.u64 	%rd49, %rd6;
	mul.wide.s32 	%rd50, %r35, 8;
	add.s64 	%rd51, %rd49, %rd50;
	st.global.f64 	[%rd51], %fd67;
$L__BB0_14:
	ret;

}


// ===== COMPILED SASS (sm_100) =====

	.target	sm_100

	.elftype	@"ET_EXEC"


//--------------------- .note.nv.tkinfo           --------------------------
	.section	.note.nv.tkinfo,"",@"SHT_NOTE"
	.sectionflags	@"SHF_NOTE_NV_TKINFO"
	.tkinfo
        /*0018*/ 	.word	0x00000002
        /*0030*/ 	.string	""
        /*0030*/ 	.string	"ptxas"
        /*0030*/ 	.string	"Cuda compilation tools, release 13.0, V13.0.88"
        /*0030*/ 	.string	"Build cuda_13.0.r13.0/compiler.36424714_0"
        /*0030*/ 	.string	"-arch sm_100 -m 64 "



//--------------------- .note.nv.cuinfo           --------------------------
	.section	.note.nv.cuinfo,"",@"SHT_NOTE"
	.sectionflags	@"SHF_NOTE_NV_CUINFO"
        /*0018*/ 	.short	0x0002
        /*001a*/ 	.short	0x0064
        /*001c*/ 	.short	0x0082
	.zero		2


//--------------------- .nv.info                  --------------------------
	.section	.nv.info,"",@"SHT_CUDA_INFO"
	.align	4


	//----- nvinfo : EIATTR_REGCOUNT
	.align		4
        /*0000*/ 	.byte	0x04, 0x2f
        /*0002*/ 	.short	(.L_1 - .L_0)
	.align		4
.L_0:
        /*0004*/ 	.word	index@(_Z14matrixMultiplyPdS_S_iii)
        /*0008*/ 	.word	0x00000020


	//----- nvinfo : EIATTR_FRAME_SIZE
	.align		4
.L_1:
        /*000c*/ 	.byte	0x04, 0x11
        /*000e*/ 	.short	(.L_3 - .L_2)
	.align		4
.L_2:
        /*0010*/ 	.word	index@(_Z14matrixMultiplyPdS_S_iii)
        /*0014*/ 	.word	0x00000000


	//----- nvinfo : EIATTR_MIN_STACK_SIZE
	.align		4
.L_3:
        /*0018*/ 	.byte	0x04, 0x12
        /*001a*/ 	.short	(.L_5 - .L_4)
	.align		4
.L_4:
        /*001c*/ 	.word	index@(_Z14matrixMultiplyPdS_S_iii)
        /*0020*/ 	.word	0x00000000
.L_5:


//--------------------- .nv.compat                --------------------------
	.section	.nv.compat,"",@"SHT_CUDA_COMPAT_INFO"
	.align	4
        /*0000*/ 	.byte	0x02, 0x09, 0x00, 0x00, 0x02, 0x02, 0x01, 0x00, 0x02, 0x05, 0x05, 0x00, 0x03, 0x07, 0x01, 0x01
        /*0010*/ 	.byte	0x02, 0x03, 0x00, 0x00, 0x02, 0x06, 0x01, 0x00, 0x04, 0x0b, 0x08, 0x00, 0x01, 0x00, 0x00, 0x00
        /*0020*/ 	.byte	0x00, 0x00, 0x00, 0x00


//--------------------- .nv.info._Z14matrixMultiplyPdS_S_iii --------------------------
	.section	.nv.info._Z14matrixMultiplyPdS_S_iii,"",@"SHT_CUDA_INFO"
	.sectionflags	@""
	.align	4


	//----- nvinfo : EIATTR_CUDA_API_VERSION
	.align		4
        /*0000*/ 	.byte	0x04, 0x37
        /*0002*/ 	.short	(.L_7 - .L_6)
.L_6:
        /*0004*/ 	.word	0x00000082


	//----- nvinfo : EIATTR_KPARAM_INFO
	.align		4
.L_7:
        /*0008*/ 	.byte	0x04, 0x17
        /*000a*/ 	.short	(.L_9 - .L_8)
.L_8:
        /*000c*/ 	.word	0x00000000
        /*0010*/ 	.short	0x0005
        /*0012*/ 	.short	0x0020
        /*0014*/ 	.byte	0x00, 0xf0, 0x11, 0x00


	//----- nvinfo : EIATTR_KPARAM_INFO
	.align		4
.L_9:
        /*0018*/ 	.byte	0x04, 0x17
        /*001a*/ 	.short	(.L_11 - .L_10)
.L_10:
        /*001c*/ 	.word	0x00000000
        /*0020*/ 	.short	0x0004
        /*0022*/ 	.short	0x001c
        /*0024*/ 	.byte	0x00, 0xf0, 0x11, 0x00


	//----- nvinfo : EIATTR_KPARAM_INFO
	.align		4
.L_11:
        /*0028*/ 	.byte	0x04, 0x17
        /*002a*/ 	.short	(.L_13 - .L_12)
.L_12:
        /*002c*/ 	.word	0x00000000
        /*0030*/ 	.short	0x0003
        /*0032*/ 	.short	0x0018
        /*0034*/ 	.byte	0x00, 0xf0, 0x11, 0x00


	//----- nvinfo : EIATTR_KPARAM_INFO
	.align		4
.L_13:
        /*0038*/ 	.byte	0x04, 0x17
        /*003a*/ 	.short	(.L_15 - .L_14)
.L_14:
        /*003c*/ 	.word	0x00000000
        /*0040*/ 	.short	0x0002
        /*0042*/ 	.short	0x0010
        /*0044*/ 	.byte	0x00, 0xf5, 0x21, 0x00


	//----- nvinfo : EIATTR_KPARAM_INFO
	.align		4
.L_15:
        /*0048*/ 	.byte	0x04, 0x17
        /*004a*/ 	.short	(.L_17 - .L_16)
.L_16:
        /*004c*/ 	.word	0x00000000
        /*0050*/ 	.short	0x0001
        /*0052*/ 	.short	0x0008
        /*0054*/ 	.byte	0x00, 0xf5, 0x21, 0x00


	//----- nvinfo : EIATTR_KPARAM_INFO
	.align		4
.L_17:
        /*0058*/ 	.byte	0x04, 0x17
        /*005a*/ 	.short	(.L_19 - .L_18)
.L_18:
        /*005c*/ 	.word	0x00000000
        /*0060*/ 	.short	0x0000
        /*0062*/ 	.short	0x0000
        /*0064*/ 	.byte	0x00, 0xf5, 0x21, 0x00


	//----- nvinfo : EIATTR_SPARSE_MMA_MASK
	.align		4
.L_19:
        /*0068*/ 	.byte	0x03, 0x50
        /*006a*/ 	.short	0x0000


	//----- nvinfo : EIATTR_MAXREG_COUNT
	.align		4
        /*006c*/ 	.byte	0x03, 0x1b
        /*006e*/ 	.short	0x00ff


	//----- nvinfo : EIATTR_MERCURY_ISA_VERSION
	.align		4
        /*0070*/ 	.byte	0x03, 0x5f
        /*0072*/ 	.short	0x0101


	//----- nvinfo : EIATTR_VRC_CTA_INIT_COUNT
	.align		4
        /*0074*/ 	.byte	0x02, 0x4a
	.zero		1
	.zero		1


	//----- nvinfo : EIATTR_EXIT_INSTR_OFFSETS
	.align		4
        /*0078*/ 	.byte	0x04, 0x1c
        /*007a*/ 	.short	(.L_21 - .L_20)


	//   ....[0]....
.L_20:
        /*007c*/ 	.word	0x000000c0


	//   ....[1]....
        /*0080*/ 	.word	0x000008e0


	//----- nvinfo : EIATTR_CBANK_PARAM_SIZE
	.align		4
.L_21:
        /*0084*/ 	.byte	0x03, 0x19
        /*0086*/ 	.short	0x0024


	//----- nvinfo : EIATTR_PARAM_CBANK
	.align		4
        /*0088*/ 	.byte	0x04, 0x0a
        /*008a*/ 	.short	(.L_23 - .L_22)
	.align		4
.L_22:
        /*008c*/ 	.word	index@(.nv.constant0._Z14matrixMultiplyPdS_S_iii)
        /*0090*/ 	.short	0x0380
        /*0092*/ 	.short	0x0024


	//----- nvinfo : EIATTR_SW_WAR
	.align		4
.L_23:
        /*0094*/ 	.byte	0x04, 0x36
        /*0096*/ 	.short	(.L_25 - .L_24)
.L_24:
        /*0098*/ 	.word	0x00000008
.L_25:


//--------------------- .nv.callgraph             --------------------------
	.section	.nv.callgraph,"",@"SHT_CUDA_CALLGRAPH"
	.align	4
	.sectionentsize	8
	.align		4
        /*0000*/ 	.word	0x00000000
	.align		4
        /*0004*/ 	.word	0xffffffff
	.align		4
        /*0008*/ 	.word	0x00000000
	.align		4
        /*000c*/ 	.word	0xfffffffe
	.align		4
        /*0010*/ 	.word	0x00000000
	.align		4
        /*0014*/ 	.word	0xfffffffd
	.align		4
        /*0018*/ 	.word	0x00000000
	.align		4
        /*001c*/ 	.word	0xfffffffc


//--------------------- .text._Z14matrixMultiplyPdS_S_iii --------------------------
	.section	.text._Z14matrixMultiplyPdS_S_iii,"ax",@progbits
	.align	128
        .global         _Z14matrixMultiplyPdS_S_iii
        .type           _Z14matrixMultiplyPdS_S_iii,@function
        .size           _Z14matrixMultiplyPdS_S_iii,(.L_x_5 - _Z14matrixMultiplyPdS_S_iii)
        .other          _Z14matrixMultiplyPdS_S_iii,@"STO_CUDA_ENTRY STV_DEFAULT"
_Z14matrixMultiplyPdS_S_iii:
.text._Z14matrixMultiplyPdS_S_iii:
[----:B------:R-:W-:Y:S01]  /*0000*/  LDC R1, c[0x0][0x37c] ;  /* 0x0000df00ff017b82 */ /* 0x000fe20000000800 */
[----:B------:R-:W0:Y:S07]  /*0010*/  S2R R7, SR_TID.X ;  /* 0x0000000000077919 */ /* 0x000e2e0000002100 */
[----:B------:R-:W1:Y:S01]  /*0020*/  LDC R3, c[0x0][0x364] ;  /* 0x0000d900ff037b82 */ /* 0x000e620000000800 */
[----:B------:R-:W1:Y:S07]  /*0030*/  S2R R2, SR_TID.Y ;  /* 0x0000000000027919 */ /* 0x000e6e0000002200 */
[----:B------:R-:W0:Y:S08]  /*0040*/  S2UR UR5, SR_CTAID.X ;  /* 0x00000000000579c3 */ /* 0x000e300000002500 */
[----:B------:R-:W0:Y:S08]  /*0050*/  LDC R0, c[0x0][0x360] ;  /* 0x0000d800ff007b82 */ /* 0x000e300000000800 */
[----:B------:R-:W1:Y:S08]  /*0060*/  S2UR UR4, SR_CTAID.Y ;  /* 0x00000000000479c3 */ /* 0x000e700000002600 */
[----:B------:R-:W2:Y:S01]  /*0070*/  LDC.64 R4, c[0x0][0x398] ;  /* 0x0000e600ff047b82 */ /* 0x000ea20000000a00 */
[----:B0-----:R-:W-:-:S02]  /*0080*/  IMAD R0, R0, UR5, R7 ;  /* 0x0000000500007c24 */ /* 0x001fc4000f8e0207 */
[----:B-1----:R-:W-:-:S03]  /*0090*/  IMAD R3, R3, UR4, R2 ;  /* 0x0000000403037c24 */ /* 0x002fc6000f8e0202 */
[----:B--2---:R-:W-:-:S04]  /*00a0*/  ISETP.GE.AND P0, PT, R0, R5, PT ;  /* 0x000000050000720c */ /* 0x004fc80003f06270 */
[----:B------:R-:W-:-:S13]  /*00b0*/  ISETP.GE.OR P0, PT, R3, R4, P0 ;  /* 0x000000040300720c */ /* 0x000fda0000706670 */
[----:B------:R-:W-:Y:S05]  /*00c0*/  @P0 EXIT ;  /* 0x000000000000094d */ /* 0x000fea0003800000 */
[----:B------:R-:W0:Y:S01]  /*00d0*/  LDC R2, c[0x0][0x3a0] ;  /* 0x0000e800ff027b82 */ /* 0x000e220000000800 */
[----:B------:R-:W1:Y:S01]  /*00e0*/  LDCU.64 UR4, c[0x0][0x358] ;  /* 0x00006b00ff0477ac */ /* 0x000e620008000a00 */
[----:B------:R-:W-:Y:S02]  /*00f0*/  CS2R R18, SRZ ;  /* 0x0000000000127805 */ /* 0x000fe4000001ff00 */
[----:B0-----:R-:W-:-:S13]  /*0100*/  ISETP.GE.AND P0, PT, R2, 0x1, PT ;  /* 0x000000010200780c */ /* 0x001fda0003f06270 */
[----:B-1----:R-:W-:Y:S05]  /*0110*/  @!P0 BRA `(.L_x_0) ;  /* 0x0000000400e08947 */ /* 0x002fea0003800000 */
[C---:B------:R-:W-:Y:S01]  /*0120*/  ISETP.GE.U32.AND P1, PT, R2.reuse, 0x8, PT ;  /* 0x000000080200780c */ /* 0x040fe20003f26070 */
[----:B------:R-:W-:Y:S01]  /*0130*/  HFMA2 R7, -RZ, RZ, 0, 0 ;  /* 0x00000000ff077431 */ /* 0x000fe200000001ff */
[----:B------:R-:W-:Y:S01]  /*0140*/  LOP3.LUT R4, R2, 0x7, RZ, 0xc0, !PT ;  /* 0x0000000702047812 */ /* 0x000fe200078ec0ff */
[----:B------:R-:W-:Y:S01]  /*0150*/  IMAD R6, R3, R2, RZ ;  /* 0x0000000203067224 */ /* 0x000fe200078e02ff */
[----:B------:R-:W-:Y:S02]  /*0160*/  CS2R R18, SRZ ;  /* 0x0000000000127805 */ /* 0x000fe4000001ff00 */
[----:B------:R-:W-:-:S07]  /*0170*/  ISETP.NE.AND P0, PT, R4, RZ, PT ;  /* 0x000000ff0400720c */ /* 0x000fce0003f05270 */
[----:B------:R-:W-:Y:S06]  /*0180*/  @!P1 BRA `(.L_x_1) ;  /* 0x0000000000c49947 */ /* 0x000fec0003800000 */
[----:B------:R-:W0:Y:S01]  /*0190*/  LDC.64 R8, c[0x0][0x380] ;  /* 0x0000e000ff087b82 */ /* 0x000e220000000a00 */
[----:B------:R-:W-:Y:S01]  /*01a0*/  LOP3.LUT R7, R2, 0x7ffffff8, RZ, 0xc0, !PT ;  /* 0x7ffffff802077812 */ /* 0x000fe200078ec0ff */
[----:B------:R-:W-:Y:S01]  /*01b0*/  IMAD.MOV.U32 R28, RZ, RZ, R0 ;  /* 0x000000ffff1c7224 */ /* 0x000fe200078e0000 */
[----:B------:R-:W-:-:S03]  /*01c0*/  CS2R R18, SRZ ;  /* 0x0000000000127805 */ /* 0x000fc6000001ff00 */
[----:B------:R-:W-:Y:S02]  /*01d0*/  IMAD.MOV R26, RZ, RZ, -R7 ;  /* 0x000000ffff1a7224 */ /* 0x000fe400078e0a07 */
[----:B0-----:R-:W-:-:S03]  /*01e0*/  IMAD.WIDE.U32 R8, R6, 0x8, R8 ;  /* 0x0000000806087825 */ /* 0x001fc600078e0008 */
[----:B------:R-:W-:-:S04]  /*01f0*/  IADD3 R10, P1, PT, R8, 0x20, RZ ;  /* 0x00000020080a7810 */ /* 0x000fc80007f3e0ff */
[----:B------:R-:W-:-:S09]  /*0200*/  IADD3.X R11, PT, PT, RZ, R9, RZ, P1, !PT ;  /* 0x00000009ff0b7210 */ /* 0x000fd20000ffe4ff */
.L_x_2:
[----:B------:R-:W0:Y:S01]  /*0210*/  LDC.64 R22, c[0x0][0x388] ;  /* 0x0000e200ff167b82 */ /* 0x000e220000000a00 */
[----:B------:R-:W-:Y:S01]  /*0220*/  MOV R8, R10 ;  /* 0x0000000a00087202 */ /* 0x000fe20000000f00 */
[----:B------:R-:W-:-:S05]  /*0230*/  IMAD.MOV.U32 R9, RZ, RZ, R11 ;  /* 0x000000ffff097224 */ /* 0x000fca00078e000b */
[----:B------:R-:W2:Y:S04]  /*0240*/  LDG.E.64 R14, desc[UR4][R8.64+-0x20] ;  /* 0xffffe004080e7981 */ /* 0x000ea8000c1e1b00 */
[----:B------:R-:W3:Y:S01]  /*0250*/  LDG.E.64 R10, desc[UR4][R8.64+-0x18] ;  /* 0xffffe804080a7981 */ /* 0x000ee2000c1e1b00 */
[----:B0-----:R-:W-:-:S05]  /*0260*/  IMAD.WIDE R22, R28, 0x8, R22 ;  /* 0x000000081c167825 */ /* 0x001fca00078e0216 */
[----:B------:R-:W2:Y:S01]  /*0270*/  LDG.E.64 R12, desc[UR4][R22.64] ;  /* 0x00000004160c7981 */ /* 0x000ea2000c1e1b00 */
[----:B------:R-:W-:-:S05]  /*0280*/  IMAD.WIDE R24, R5, 0x8, R22 ;  /* 0x0000000805187825 */ /* 0x000fca00078e0216 */
[----:B------:R-:W3:Y:S01]  /*0290*/  LDG.E.64 R16, desc[UR4][R24.64] ;  /* 0x0000000418107981 */ /* 0x000ee2000c1e1b00 */
[----:B------:R-:W-:Y:S01]  /*02a0*/  IMAD.WIDE R20, R5, 0x8, R24 ;  /* 0x0000000805147825 */ /* 0x000fe200078e0218 */
[----:B--2---:R-:W-:Y:S02]  /*02b0*/  DFMA R18, R14, R12, R18 ;  /* 0x0000000c0e12722b */ /* 0x004fe40000000012 */
[----:B------:R-:W2:Y:S04]  /*02c0*/  LDG.E.64 R14, desc[UR4][R8.64+-0x10] ;  /* 0xfffff004080e7981 */ /* 0x000ea8000c1e1b00 */
[----:B------:R0:W2:Y:S02]  /*02d0*/  LDG.E.64 R12, desc[UR4][R20.64] ;  /* 0x00000004140c7981 */ /* 0x0000a4000c1e1b00 */
[----:B---3--:R-:W-:-:S02]  /*02e0*/  DFMA R16, R10, R16, R18 ;  /* 0x000000100a10722b */ /* 0x008fc40000000012 */
[----:B------:R-:W3:Y:S01]  /*02f0*/  LDG.E.64 R10, desc[UR4][R8.64+-0x8] ;  /* 0xfffff804080a7981 */ /* 0x000ee2000c1e1b00 */
[----:B0-----:R-:W-:-:S05]  /*0300*/  IMAD.WIDE R20, R5, 0x8, R20 ;  /* 0x0000000805147825 */ /* 0x001fca00078e0214 */
[----:B------:R-:W3:Y:S01]  /*0310*/  LDG.E.64 R18, desc[UR4][R20.64] ;  /* 0x0000000414127981 */ /* 0x000ee2000c1e1b00 */
[C---:B------:R-:W-:Y:S01]  /*0320*/  IMAD.WIDE R22, R5.reuse, 0x8, R20 ;  /* 0x0000000805167825 */ /* 0x040fe200078e0214 */
[----:B--2---:R-:W-:Y:S02]  /*0330*/  DFMA R12, R14, R12, R16 ;  /* 0x0000000c0e0c722b */ /* 0x004fe40000000010 */
[----:B------:R-:W2:Y:S04]  /*0340*/  LDG.E.64 R16, desc[UR4][R8.64] ;  /* 0x0000000408107981 */ /* 0x000ea8000c1e1b00 */
[----:B------:R-:W2:Y:S01]  /*0350*/  LDG.E.64 R14, desc[UR4][R22.64] ;  /* 0x00000004160e7981 */ /* 0x000ea2000c1e1b00 */
[----:B------:R-:W-:Y:S01]  /*0360*/  IMAD.WIDE R24, R5, 0x8, R22 ;  /* 0x0000000805187825 */ /* 0x000fe200078e0216 */
[----:B---3--:R-:W-:-:S02]  /*0370*/  DFMA R18, R10, R18, R12 ;  /* 0x000000120a12722b */ /* 0x008fc4000000000c */
[----:B------:R-:W3:Y:S04]  /*0380*/  LDG.E.64 R22, desc[UR4][R8.64+0x18] ;  /* 0x0000180408167981 */ /* 0x000ee8000c1e1b00 */
[----:B------:R-:W4:Y:S04]  /*0390*/  LDG.E.64 R10, desc[UR4][R8.64+0x8] ;  /* 0x00000804080a7981 */ /* 0x000f28000c1e1b00 */
[----:B------:R0:W4:Y:S02]  /*03a0*/  LDG.E.64 R12, desc[UR4][R24.64] ;  /* 0x00000004180c7981 */ /* 0x000124000c1e1b00 */
[----:B0-----:R-:W-:-:S04]  /*03b0*/  IMAD.WIDE R24, R5, 0x8, R24 ;  /* 0x0000000805187825 */ /* 0x001fc800078e0218 */
[----:B------:R-:W-:-:S06]  /*03c0*/  IMAD.WIDE R20, R5, 0x8, R24 ;  /* 0x0000000805147825 */ /* 0x000fcc00078e0218 */
[----:B------:R-:W3:Y:S01]  /*03d0*/  LDG.E.64 R20, desc[UR4][R20.64] ;  /* 0x0000000414147981 */ /* 0x000ee2000c1e1b00 */
[----:B--2---:R-:W-:-:S03]  /*03e0*/  DFMA R14, R16, R14, R18 ;  /* 0x0000000e100e722b */ /* 0x004fc60000000012 */
[----:B------:R-:W2:Y:S04]  /*03f0*/  LDG.E.64 R16, desc[UR4][R8.64+0x10] ;  /* 0x0000100408107981 */ /* 0x000ea8000c1e1b00 */
[----:B------:R-:W2:Y:S01]  /*0400*/  LDG.E.64 R18, desc[UR4][R24.64] ;  /* 0x0000000418127981 */ /* 0x000ea2000c1e1b00 */
[----:B------:R-:W-:-:S04]  /*0410*/  IADD3 R26, PT, PT, R26, 0x8, RZ ;  /* 0x000000081a1a7810 */ /* 0x000fc80007ffe0ff */
[----:B------:R-:W-:Y:S01]  /*0420*/  ISETP.NE.AND P1, PT, R26, RZ, PT ;  /* 0x000000ff1a00720c */ /* 0x000fe20003f25270 */
[----:B----4-:R-:W-:Y:S01]  /*0430*/  DFMA R10, R10, R12, R14 ;  /* 0x0000000c0a0a722b */ /* 0x010fe2000000000e */
[----:B------:R-:W-:-:S07]  /*0440*/  LEA R28, R5, R28, 0x3 ;  /* 0x0000001c051c7211 */ /* 0x000fce00078e18ff */
[----:B--2---:R-:W-:Y:S01]  /*0450*/  DFMA R18, R16, R18, R10 ;  /* 0x000000121012722b */ /* 0x004fe2000000000a */
[----:B------:R-:W-:-:S07]  /*0460*/  IADD3 R10, P2, PT, R8, 0x40, RZ ;  /* 0x00000040080a7810 */ /* 0x000fce0007f5e0ff */
[----:B---3--:R-:W-:Y:S01]  /*0470*/  DFMA R18, R22, R20, R18 ;  /* 0x000000141612722b */ /* 0x008fe20000000012 */
[----:B------:R-:W-:Y:S01]  /*0480*/  IMAD.X R11, RZ, RZ, R9, P2 ;  /* 0x000000ffff0b7224 */ /* 0x000fe200010e0609 */
[----:B------:R-:W-:Y:S09]  /*0490*/  @P1 BRA `(.L_x_2) ;  /* 0xfffffffc005c1947 */ /* 0x000ff2000383ffff */
.L_x_1:
[----:B------:R-:W-:Y:S05]  /*04a0*/  @!P0 BRA `(.L_x_0) ;  /* 0x0000000000fc8947 */ /* 0x000fea0003800000 */
[----:B------:R-:W-:Y:S02]  /*04b0*/  ISETP.GE.U32.AND P1, PT, R4, 0x4, PT ;  /* 0x000000040400780c */ /* 0x000fe40003f26070 */
[----:B------:R-:W-:-:S04]  /*04c0*/  LOP3.LUT R26, R2, 0x3, RZ, 0xc0, !PT ;  /* 0x00000003021a7812 */ /* 0x000fc800078ec0ff */
[----:B------:R-:W-:-:S07]  /*04d0*/  ISETP.NE.AND P0, PT, R26, RZ, PT ;  /* 0x000000ff1a00720c */ /* 0x000fce0003f05270 */
[----:B------:R-:W-:Y:S06]  /*04e0*/  @!P1 BRA `(.L_x_3) ;  /* 0x00000000006c9947 */ /* 0x000fec0003800000 */
[----:B------:R-:W0:Y:S01]  /*04f0*/  LDC.64 R24, c[0x0][0x380] ;  /* 0x0000e000ff187b82 */ /* 0x000e220000000a00 */
[----:B------:R-:W1:Y:S01]  /*0500*/  LDCU.64 UR6, c[0x0][0x380] ;  /* 0x00007000ff0677ac */ /* 0x000e620008000a00 */
[C---:B------:R-:W-:Y:S01]  /*0510*/  IMAD.IADD R9, R6.reuse, 0x1, R7 ;  /* 0x0000000106097824 */ /* 0x040fe200078e0207 */
[----:B------:R-:W-:Y:S01]  /*0520*/  IADD3 R4, P1, PT, R6, R7, RZ ;  /* 0x0000000706047210 */ /* 0x000fe20007f3e0ff */
[----:B------:R-:W-:-:S04]  /*0530*/  IMAD R13, R7, R5, R0 ;  /* 0x00000005070d7224 */ /* 0x000fc800078e0200 */
[----:B------:R-:W2:Y:S01]  /*0540*/  LDC.64 R10, c[0x0][0x388] ;  /* 0x0000e200ff0a7b82 */ /* 0x000ea20000000a00 */
[----:B0-----:R-:W-:-:S06]  /*0550*/  IMAD.WIDE.U32 R24, R9, 0x8, R24 ;  /* 0x0000000809187825 */ /* 0x001fcc00078e0018 */
[----:B------:R-:W3:Y:S01]  /*0560*/  LDG.E.64 R24, desc[UR4][R24.64] ;  /* 0x0000000418187981 */ /* 0x000ee2000c1e1b00 */
[----:B--2---:R-:W-:Y:S01]  /*0570*/  IMAD.WIDE R10, R13, 0x8, R10 ;  /* 0x000000080d0a7825 */ /* 0x004fe200078e020a */
[----:B------:R-:W-:Y:S02]  /*0580*/  IADD3.X R13, PT, PT, RZ, RZ, RZ, P1, !PT ;  /* 0x000000ffff0d7210 */ /* 0x000fe40000ffe4ff */
[C---:B-1----:R-:W-:Y:S02]  /*0590*/  LEA R28, P1, R4.reuse, UR6, 0x3 ;  /* 0x00000006041c7c11 */ /* 0x042fe4000f8218ff */
[----:B------:R-:W3:Y:S01]  /*05a0*/  LDG.E.64 R8, desc[UR4][R10.64] ;  /* 0x000000040a087981 */ /* 0x000ee2000c1e1b00 */
[----:B------:R-:W-:Y:S01]  /*05b0*/  IMAD.WIDE R14, R5, 0x8, R10 ;  /* 0x00000008050e7825 */ /* 0x000fe200078e020a */
[----:B------:R-:W-:-:S05]  /*05c0*/  LEA.HI.X R29, R4, UR7, R13, 0x3, P1 ;  /* 0x00000007041d7c11 */ /* 0x000fca00088f1c0d */
[----:B------:R-:W2:Y:S01]  /*05d0*/  LDG.E.64 R12, desc[UR4][R28.64+0x8] ;  /* 0x000008041c0c7981 */ /* 0x000ea2000c1e1b00 */
[----:B------:R-:W-:-:S03]  /*05e0*/  IMAD.WIDE R20, R5, 0x8, R14 ;  /* 0x0000000805147825 */ /* 0x000fc600078e020e */
[----:B------:R-:W2:Y:S04]  /*05f0*/  LDG.E.64 R10, desc[UR4][R14.64] ;  /* 0x000000040e0a7981 */ /* 0x000ea8000c1e1b00 */
[----:B------:R-:W4:Y:S01]  /*0600*/  LDG.E.64 R16, desc[UR4][R20.64] ;  /* 0x0000000414107981 */ /* 0x000f22000c1e1b00 */
[----:B------:R-:W-:-:S03]  /*0610*/  IMAD.WIDE R22, R5, 0x8, R20 ;  /* 0x0000000805167825 */ /* 0x000fc600078e0214 */
[----:B------:R-:W4:Y:S04]  /*0620*/  LDG.E.64 R14, desc[UR4][R28.64+0x10] ;  /* 0x000010041c0e7981 */ /* 0x000f28000c1e1b00 */
[----:B------:R-:W5:Y:S04]  /*0630*/  LDG.E.64 R20, desc[UR4][R28.64+0x18] ;  /* 0x000018041c147981 */ /* 0x000f68000c1e1b00 */
[----:B------:R-:W5:Y:S01]  /*0640*/  LDG.E.64 R22, desc[UR4][R22.64] ;  /* 0x0000000416167981 */ /* 0x000f62000c1e1b00 */
[----:B------:R-:W-:Y:S01]  /*0650*/  VIADD R7, R7, 0x4 ;  /* 0x0000000407077836 */ /* 0x000fe20000000000 */
[----:B---3--:R-:W-:-:S08]  /*0660*/  DFMA R8, R24, R8, R18 ;  /* 0x000000081808722b */ /* 0x008fd00000000012 */
[----:B--2---:R-:W-:-:S08]  /*0670*/  DFMA R8, R12, R10, R8 ;  /* 0x0000000a0c08722b */ /* 0x004fd00000000008 */
[----:B----4-:R-:W-:-:S08]  /*0680*/  DFMA R8, R14, R16, R8 ;  /* 0x000000100e08722b */ /* 0x010fd00000000008 */
[----:B-----5:R-:W-:-:S11]  /*0690*/  DFMA R18, R20, R22, R8 ;  /* 0x000000161412722b */ /* 0x020fd60000000008 */
.L_x_3:
[----:B------:R-:W-:Y:S05]  /*06a0*/  @!P0 BRA `(.L_x_0) ;  /* 0x00000000007c8947 */ /* 0x000fea0003800000 */
[----:B------:R-:W-:Y:S01]  /*06b0*/  ISETP.NE.AND P1, PT, R26, 0x1, PT ;  /* 0x000000011a00780c */ /* 0x000fe20003f25270 */
[----:B------:R-:W0:Y:S01]  /*06c0*/  LDC.64 R12, c[0x0][0x380] ;  /* 0x0000e000ff0c7b82 */ /* 0x000e220000000a00 */
[----:B------:R-:W-:-:S04]  /*06d0*/  LOP3.LUT R2, R2, 0x1, RZ, 0xc0, !PT ;  /* 0x0000000102027812 */ /* 0x000fc800078ec0ff */
[----:B------:R-:W-:-:S03]  /*06e0*/  ISETP.NE.U32.AND P0, PT, R2, 0x1, PT ;  /* 0x000000010200780c */ /* 0x000fc60003f05070 */
[----:B------:R-:W1:Y:S04]  /*06f0*/  LDC.64 R20, c[0x0][0x388] ;  /* 0x0000e200ff147b82 */ /* 0x000e680000000a00 */
[C---:B------:R-:W-:Y:S01]  /*0700*/  @P1 IADD3 R17, PT, PT, R6.reuse, R7, RZ ;  /* 0x0000000706111210 */ /* 0x040fe20007ffe0ff */
[C---:B------:R-:W-:Y:S01]  /*0710*/  @P1 IMAD R23, R7.reuse, R5, R0 ;  /* 0x0000000507171224 */ /* 0x040fe200078e0200 */
[----:B------:R-:W-:Y:S01]  /*0720*/  @P1 IADD3 R2, P2, PT, R6, R7, RZ ;  /* 0x0000000706021210 */ /* 0x000fe20007f5e0ff */
[----:B------:R-:W-:Y:S01]  /*0730*/  @P1 VIADD R7, R7, 0x2 ;  /* 0x0000000207071836 */ /* 0x000fe20000000000 */
[----:B------:R-:W2:Y:S02]  /*0740*/  @P1 LDC.64 R8, c[0x0][0x380] ;  /* 0x0000e000ff081b82 */ /* 0x000ea40000000a00 */
[----:B------:R-:W-:-:S06]  /*0750*/  @P1 IADD3.X R4, PT, PT, RZ, RZ, RZ, P2, !PT ;  /* 0x000000ffff041210 */ /* 0x000fcc00017fe4ff */
[----:B------:R-:W3:Y:S01]  /*0760*/  LDC.64 R14, c[0x0][0x380] ;  /* 0x0000e000ff0e7b82 */ /* 0x000ee20000000a00 */
[----:B0-----:R-:W-:-:S07]  /*0770*/  @P1 IMAD.WIDE.U32 R16, R17, 0x8, R12 ;  /* 0x0000000811101825 */ /* 0x001fce00078e000c */
[----:B------:R-:W0:Y:S01]  /*0780*/  LDC.64 R10, c[0x0][0x388] ;  /* 0x0000e200ff0a7b82 */ /* 0x000e220000000a00 */
[----:B-1----:R-:W-:Y:S01]  /*0790*/  @P1 IMAD.WIDE R20, R23, 0x8, R20 ;  /* 0x0000000817141825 */ /* 0x002fe200078e0214 */
[----:B------:R-:W4:Y:S04]  /*07a0*/  @P1 LDG.E.64 R16, desc[UR4][R16.64] ;  /* 0x0000000410101981 */ /* 0x000f28000c1e1b00 */
[----:B------:R-:W4:Y:S01]  /*07b0*/  @P1 LDG.E.64 R12, desc[UR4][R20.64] ;  /* 0x00000004140c1981 */ /* 0x000f22000c1e1b00 */
[----:B--2---:R-:W-:Y:S01]  /*07c0*/  @P1 LEA R8, P2, R2, R8, 0x3 ;  /* 0x0000000802081211 */ /* 0x004fe200078418ff */
[----:B------:R-:W-:-:S03]  /*07d0*/  @P1 IMAD.WIDE R22, R5, 0x8, R20 ;  /* 0x0000000805161825 */ /* 0x000fc600078e0214 */
[----:B------:R-:W-:Y:S01]  /*07e0*/  @P1 LEA.HI.X R9, R2, R9, R4, 0x3, P2 ;  /* 0x0000000902091211 */ /* 0x000fe200010f1c04 */
[----:B------:R-:W-:Y:S01]  /*07f0*/  @!P0 IMAD R27, R7, R5, R0 ;  /* 0x00000005071b8224 */ /* 0x000fe200078e0200 */
[----:B------:R-:W-:Y:S02]  /*0800*/  @!P0 IADD3 R25, PT, PT, R6, R7, RZ ;  /* 0x0000000706198210 */ /* 0x000fe40007ffe0ff */
[----:B------:R-:W2:Y:S04]  /*0810*/  @P1 LDG.E.64 R6, desc[UR4][R22.64] ;  /* 0x0000000416061981 */ /* 0x000ea8000c1e1b00 */
[----:B------:R-:W2:Y:S01]  /*0820*/  @P1 LDG.E.64 R8, desc[UR4][R8.64+0x8] ;  /* 0x0000080408081981 */ /* 0x000ea2000c1e1b00 */
[----:B---3--:R-:W-:-:S04]  /*0830*/  @!P0 IMAD.WIDE.U32 R14, R25, 0x8, R14 ;  /* 0x00000008190e8825 */ /* 0x008fc800078e000e */
[----:B0-----:R-:W-:Y:S02]  /*0840*/  @!P0 IMAD.WIDE R10, R27, 0x8, R10 ;  /* 0x000000081b0a8825 */ /* 0x001fe400078e020a */
[----:B------:R-:W3:Y:S04]  /*0850*/  @!P0 LDG.E.64 R14, desc[UR4][R14.64] ;  /* 0x000000040e0e8981 */ /* 0x000ee8000c1e1b00 */
[----:B------:R-:W3:Y:S01]  /*0860*/  @!P0 LDG.E.64 R10, desc[UR4][R10.64] ;  /* 0x000000040a0a8981 */ /* 0x000ee2000c1e1b00 */
[----:B----4-:R-:W-:-:S08]  /*0870*/  @P1 DFMA R12, R16, R12, R18 ;  /* 0x0000000c100c122b */ /* 0x010fd00000000012 */
[----:B--2---:R-:W-:-:S08]  /*0880*/  @P1 DFMA R18, R8, R6, R12 ;  /* 0x000000060812122b */ /* 0x004fd0000000000c */
[----:B---3--:R-:W-:-:S11]  /*0890*/  @!P0 DFMA R18, R14, R10, R18 ;  /* 0x0000000a0e12822b */ /* 0x008fd60000000012 */
.L_x_0:
[----:B------:R-:W0:Y:S01]  /*08a0*/  LDC.64 R6, c[0x0][0x390] ;  /* 0x0000e400ff067b82 */ /* 0x000e220000000a00 */
[----:B------:R-:W-:-:S04]  /*08b0*/  IMAD R3, R3, R5, R0 ;  /* 0x0000000503037224 */ /* 0x000fc800078e0200 */
[----:B0-----:R-:W-:-:S05]  /*08c0*/  IMAD.WIDE R2, R3, 0x8, R6 ;  /* 0x0000000803027825 */ /* 0x001fca00078e0206 */
[----:B------:R-:W-:Y:S01]  /*08d0*/  STG.E.64 desc[UR4][R2.64], R18 ;  /* 0x0000001202007986 */ /* 0x000fe2000c101b04 */
[----:B------:R-:W-:Y:S05]  /*08e0*/  EXIT ;  /* 0x000000000000794d */ /* 0x000fea0003800000 */
.L_x_4:
[----:B------:R-:W-:-:S00]  /*08f0*/  BRA `(.L_x_4) ;  /* 0xfffffffc00fc7947 */ /* 0x000fc0000383ffff */
[----:B------:R-:W-:-:S00]  /*0900*/  NOP ;  /* 0x0000000000007918 */ /* 0x000fc00000000000 */
[----:B------:R-:W-:-:S00]  /*0910*/  NOP ;  /* 0x0000000000007918 */ /* 0x000fc00000000000 */
[----:B------:R-:W-:-:S00]  /*0920*/  NOP ;  /* 0x0000000000007918 */ /* 0x000fc00000000000 */
[----:B------:R-:W-:-:S00]  /*0930*/  NOP ;  /* 0x0000000000007918 */ /* 0x000fc00000000000 */
[----:B------:R-:W-:-:S00]  /*0940*/  NOP ;  /* 0x0000000000007918 */ /* 0x000fc00000000000 */
[----:B------:R-:W-:-:S00]  /*0950*/  NOP ;  /* 0x0000000000007918 */ /* 0x000fc00000000000 */
[----:B------:R-:W-:-:S00]  /*0960*/  NOP ;  /* 0x0000000000007918 */ /* 0x000fc00000000000 */
[----:B------:R-:W-:-:S00]  /*0970*/  NOP ;  /* 0x0000000000007918 */ /* 0x000fc00000000000 */
.L_x_5:


//--------------------- .nv.shared.reserved.0     --------------------------
	.section	.nv.shared.reserved.0,"aw",@nobits
	.weak		__nv_reservedSMEM_offset_0_alias
	.size		__nv_reservedSMEM_offset_0_alias, 0, 64
	.other		__nv_reservedSMEM_offset_0_alias,@"STO_CUDA_RESERVED_SHARED STV_DEFAULT"
__nv_reservedSMEM_offset_0_alias:
	.zero		0
	.zero		64


//--------------------- .nv.constant0._Z14matrixMultiplyPdS_S_iii --------------------------
	.section	.nv.constant0._Z14matrixMultiplyPdS_S_iii,"a",@progbits
	.sectionflags	@""
	.align	4
.nv.constant0._Z14matrixMultiplyPdS_S_iii:
	.zero		932


//--------------------- SYMBOLS --------------------------

	.type		.nv.reservedSmem.offset0,@object
	.size		.nv.reservedSmem.offset0,0x4
